//
// Generated by NVIDIA NVVM Compiler
//
// Compiler Build ID: CL-36424714
// Cuda compilation tools, release 13.0, V13.0.88
// Based on NVVM 20.0.0
//

.version 9.0
.target sm_100
.address_size 64

	// .globl	_Z4calcPd

.visible .entry _Z4calcPd(
	.param .u64 .ptr .align 1 _Z4calcPd_param_0
)
{
	.reg .pred 	%p<15>;
	.reg .b32 	%r<44>;
	.reg .b32 	%f<93>;
	.reg .b64 	%rd<5>;
	.reg .b64 	%fd<32>;

	ld.param.u64 	%rd3, [_Z4calcPd_param_0];
	cvta.to.global.u64 	%rd1, %rd3;
	mov.u32 	%r39, %tid.x;
	mov.u32 	%r2, %ntid.x;
$L__BB0_1:
	cvt.rn.f64.u32 	%fd1, %r39;
	mul.wide.u32 	%rd4, %r39, 8;
	add.s64 	%rd2, %rd1, %rd4;
	ld.global.f64 	%fd30, [%rd2];
	mov.f64 	%fd31, 0d0000000000000000;
	mov.b32 	%r43, 2;
	mov.b32 	%r42, -1;
	mov.b32 	%r40, 0;
	mov.u32 	%r41, %r40;
$L__BB0_2:
	mul.f64 	%fd8, %fd31, 0d3FB999999999999A;
	sub.f64 	%fd9, %fd1, %fd8;
	add.f64 	%fd10, %fd9, 0d3FF0000000000000;
	add.s32 	%r8, %r42, 4;
	add.s32 	%r16, %r42, 2;
	mad.lo.s32 	%r17, %r42, %r42, %r16;
	cvt.rn.f32.s32 	%f1, %r17;
	sqrt.rn.f32 	%f2, %f1;
	setp.lt.f32 	%p1, %f2, 0f00800000;
	mul.f32 	%f3, %f2, 0f4B000000;
	selp.f32 	%f4, %f3, %f2, %p1;
	selp.f32 	%f5, 0fC1B80000, 0f00000000, %p1;
	mov.b32 	%r18, %f4;
	add.s32 	%r19, %r18, -1059760811;
	and.b32  	%r20, %r19, -8388608;
	sub.s32 	%r21, %r18, %r20;
	mov.b32 	%f6, %r21;
	cvt.rn.f32.s32 	%f7, %r20;
	fma.rn.f32 	%f8, %f7, 0f34000000, %f5;
	add.f32 	%f9, %f6, 0fBF800000;
	fma.rn.f32 	%f10, %f9, 0fBE055027, 0f3E1039F6;
	fma.rn.f32 	%f11, %f10, %f9, 0fBDF8CDCC;
	fma.rn.f32 	%f12, %f11, %f9, 0f3E0F2955;
	fma.rn.f32 	%f13, %f12, %f9, 0fBE2AD8B9;
	fma.rn.f32 	%f14, %f13, %f9, 0f3E4CED0B;
	fma.rn.f32 	%f15, %f14, %f9, 0fBE7FFF22;
	fma.rn.f32 	%f16, %f15, %f9, 0f3EAAAA78;
	fma.rn.f32 	%f17, %f16, %f9, 0fBF000000;
	mul.f32 	%f18, %f9, %f17;
	fma.rn.f32 	%f19, %f18, %f9, %f9;
	fma.rn.f32 	%f20, %f8, 0f3F317218, %f19;
	setp.gt.u32 	%p2, %r18, 2139095039;
	fma.rn.f32 	%f21, %f4, 0f7F800000, 0f7F800000;
	selp.f32 	%f22, %f21, %f20, %p2;
	setp.eq.f32 	%p3, %f4, 0f00000000;
	selp.f32 	%f23, 0fFF800000, %f22, %p3;
	cvt.f64.f32 	%fd11, %f23;
	fma.rn.f64 	%fd12, %fd10, %fd11, %fd30;
	cvt.rn.f64.u32 	%fd13, %r16;
	mul.f64 	%fd14, %fd13, 0d3FB999999999999A;
	sub.f64 	%fd15, %fd1, %fd14;
	add.f64 	%fd16, %fd15, 0d3FF0000000000000;
	add.s32 	%r22, %r17, %r40;
	cvt.rn.f32.u32 	%f24, %r22;
	sqrt.rn.f32 	%f25, %f24;
	setp.lt.f32 	%p4, %f25, 0f00800000;
	mul.f32 	%f26, %f25, 0f4B000000;
	selp.f32 	%f27, %f26, %f25, %p4;
	selp.f32 	%f28, 0fC1B80000, 0f00000000, %p4;
	mov.b32 	%r23, %f27;
	add.s32 	%r24, %r23, -1059760811;
	and.b32  	%r25, %r24, -8388608;
	sub.s32 	%r26, %r23, %r25;
	mov.b32 	%f29, %r26;
	cvt.rn.f32.s32 	%f30, %r25;
	fma.rn.f32 	%f31, %f30, 0f34000000, %f28;
	add.f32 	%f32, %f29, 0fBF800000;
	fma.rn.f32 	%f33, %f32, 0fBE055027, 0f3E1039F6;
	fma.rn.f32 	%f34, %f33, %f32, 0fBDF8CDCC;
	fma.rn.f32 	%f35, %f34, %f32, 0f3E0F2955;
	fma.rn.f32 	%f36, %f35, %f32, 0fBE2AD8B9;
	fma.rn.f32 	%f37, %f36, %f32, 0f3E4CED0B;
	fma.rn.f32 	%f38, %f37, %f32, 0fBE7FFF22;
	fma.rn.f32 	%f39, %f38, %f32, 0f3EAAAA78;
	fma.rn.f32 	%f40, %f39, %f32, 0fBF000000;
	mul.f32 	%f41, %f32, %f40;
	fma.rn.f32 	%f42, %f41, %f32, %f32;
	fma.rn.f32 	%f43, %f31, 0f3F317218, %f42;
	setp.gt.u32 	%p5, %r23, 2139095039;
	fma.rn.f32 	%f44, %f27, 0f7F800000, 0f7F800000;
	selp.f32 	%f45, %f44, %f43, %p5;
	setp.eq.f32 	%p6, %f27, 0f00000000;
	selp.f32 	%f46, 0fFF800000, %f45, %p6;
	cvt.f64.f32 	%fd17, %f46;
	fma.rn.f64 	%fd18, %fd16, %fd17, %fd12;
	add.s32 	%r27, %r42, 3;
	cvt.rn.f64.u32 	%fd19, %r27;
	mul.f64 	%fd20, %fd19, 0d3FB999999999999A;
	sub.f64 	%fd21, %fd1, %fd20;
	add.f64 	%fd22, %fd21, 0d3FF0000000000000;
	add.s32 	%r28, %r17, %r43;
	cvt.rn.f32.u32 	%f47, %r28;
	sqrt.rn.f32 	%f48, %f47;
	setp.lt.f32 	%p7, %f48, 0f00800000;
	mul.f32 	%f49, %f48, 0f4B000000;
	selp.f32 	%f50, %f49, %f48, %p7;
	selp.f32 	%f51, 0fC1B80000, 0f00000000, %p7;
	mov.b32 	%r29, %f50;
	add.s32 	%r30, %r29, -1059760811;
	and.b32  	%r31, %r30, -8388608;
	sub.s32 	%r32, %r29, %r31;
	mov.b32 	%f52, %r32;
	cvt.rn.f32.s32 	%f53, %r31;
	fma.rn.f32 	%f54, %f53, 0f34000000, %f51;
	add.f32 	%f55, %f52, 0fBF800000;
	fma.rn.f32 	%f56, %f55, 0fBE055027, 0f3E1039F6;
	fma.rn.f32 	%f57, %f56, %f55, 0fBDF8CDCC;
	fma.rn.f32 	%f58, %f57, %f55, 0f3E0F2955;
	fma.rn.f32 	%f59, %f58, %f55, 0fBE2AD8B9;
	fma.rn.f32 	%f60, %f59, %f55, 0f3E4CED0B;
	fma.rn.f32 	%f61, %f60, %f55, 0fBE7FFF22;
	fma.rn.f32 	%f62, %f61, %f55, 0f3EAAAA78;
	fma.rn.f32 	%f63, %f62, %f55, 0fBF000000;
	mul.f32 	%f64, %f55, %f63;
	fma.rn.f32 	%f65, %f64, %f55, %f55;
	fma.rn.f32 	%f66, %f54, 0f3F317218, %f65;
	setp.gt.u32 	%p8, %r29, 2139095039;
	fma.rn.f32 	%f67, %f50, 0f7F800000, 0f7F800000;
	selp.f32 	%f68, %f67, %f66, %p8;
	setp.eq.f32 	%p9, %f50, 0f00000000;
	selp.f32 	%f69, 0fFF800000, %f68, %p9;
	cvt.f64.f32 	%fd23, %f69;
	fma.rn.f64 	%fd24, %fd22, %fd23, %fd18;
	cvt.rn.f64.u32 	%fd25, %r8;
	mul.f64 	%fd26, %fd25, 0d3FB999999999999A;
	sub.f64 	%fd27, %fd1, %fd26;
	add.f64 	%fd28, %fd27, 0d3FF0000000000000;
	add.s32 	%r33, %r41, %r17;
	add.s32 	%r34, %r33, 6;
	cvt.rn.f32.u32 	%f70, %r34;
	sqrt.rn.f32 	%f71, %f70;
	setp.lt.f32 	%p10, %f71, 0f00800000;
	mul.f32 	%f72, %f71, 0f4B000000;
	selp.f32 	%f73, %f72, %f71, %p10;
	selp.f32 	%f74, 0fC1B80000, 0f00000000, %p10;
	mov.b32 	%r35, %f73;
	add.s32 	%r36, %r35, -1059760811;
	and.b32  	%r37, %r36, -8388608;
	sub.s32 	%r38, %r35, %r37;
	mov.b32 	%f75, %r38;
	cvt.rn.f32.s32 	%f76, %r37;
	fma.rn.f32 	%f77, %f76, 0f34000000, %f74;
	add.f32 	%f78, %f75, 0fBF800000;
	fma.rn.f32 	%f79, %f78, 0fBE055027, 0f3E1039F6;
	fma.rn.f32 	%f80, %f79, %f78, 0fBDF8CDCC;
	fma.rn.f32 	%f81, %f80, %f78, 0f3E0F2955;
	fma.rn.f32 	%f82, %f81, %f78, 0fBE2AD8B9;
	fma.rn.f32 	%f83, %f82, %f78, 0f3E4CED0B;
	fma.rn.f32 	%f84, %f83, %f78, 0fBE7FFF22;
	fma.rn.f32 	%f85, %f84, %f78, 0f3EAAAA78;
	fma.rn.f32 	%f86, %f85, %f78, 0fBF000000;
	mul.f32 	%f87, %f78, %f86;
	fma.rn.f32 	%f88, %f87, %f78, %f78;
	fma.rn.f32 	%f89, %f77, 0f3F317218, %f88;
	setp.gt.u32 	%p11, %r35, 2139095039;
	fma.rn.f32 	%f90, %f73, 0f7F800000, 0f7F800000;
	selp.f32 	%f91, %f90, %f89, %p11;
	setp.eq.f32 	%p12, %f73, 0f00000000;
	selp.f32 	%f92, 0fFF800000, %f91, %p12;
	cvt.f64.f32 	%fd29, %f92;
	fma.rn.f64 	%fd30, %fd28, %fd29, %fd24;
	add.f64 	%fd31, %fd31, 0d4010000000000000;
	add.s32 	%r43, %r43, 16;
	add.s32 	%r41, %r41, 24;
	add.s32 	%r40, %r40, 8;
	setp.ne.s32 	%p13, %r43, 65538;
	mov.u32 	%r42, %r8;
	@%p13 bra 	$L__BB0_2;
	st.global.f64 	[%rd2], %fd30;
	add.s32 	%r39, %r39, %r2;
	setp.lt.u32 	%p14, %r39, 16384;
	@%p14 bra 	$L__BB0_1;
	ret;

}


// ===== COMPILED SASS (sm_100) =====

	.target	sm_100

	.elftype	@"ET_EXEC"


//--------------------- .note.nv.tkinfo           --------------------------
	.section	.note.nv.tkinfo,"",@"SHT_NOTE"
	.sectionflags	@"SHF_NOTE_NV_TKINFO"
	.tkinfo
        /*0018*/ 	.word	0x00000002
        /*0030*/ 	.string	""
        /*0030*/ 	.string	"ptxas"
        /*0030*/ 	.string	"Cuda compilation tools, release 13.0, V13.0.88"
        /*0030*/ 	.string	"Build cuda_13.0.r13.0/compiler.36424714_0"
        /*0030*/ 	.string	"-arch sm_100 -m 64 "



//--------------------- .note.nv.cuinfo           --------------------------
	.section	.note.nv.cuinfo,"",@"SHT_NOTE"
	.sectionflags	@"SHF_NOTE_NV_CUINFO"
        /*0018*/ 	.short	0x0002
        /*001a*/ 	.short	0x0064
        /*001c*/ 	.short	0x0082
	.zero		2


//--------------------- .nv.info                  --------------------------
	.section	.nv.info,"",@"SHT_CUDA_INFO"
	.align	4


	//----- nvinfo : EIATTR_REGCOUNT
	.align		4
        /*0000*/ 	.byte	0x04, 0x2f
        /*0002*/ 	.short	(.L_1 - .L_0)
	.align		4
.L_0:
        /*0004*/ 	.word	index@(_Z4calcPd)
        /*0008*/ 	.word	0x0000001e


	//----- nvinfo : EIATTR_FRAME_SIZE
	.align		4
.L_1:
        /*000c*/ 	.byte	0x04, 0x11
        /*000e*/ 	.short	(.L_3 - .L_2)
	.align		4
.L_2:
        /*0010*/ 	.word	index@($__internal_0_$__cuda_sm20_sqrt_rn_f32_slowpath)
        /*0014*/ 	.word	0x00000000


	//----- nvinfo : EIATTR_FRAME_SIZE
	.align		4
.L_3:
        /*0018*/ 	.byte	0x04, 0x11
        /*001a*/ 	.short	(.L_5 - .L_4)
	.align		4
.L_4:
        /*001c*/ 	.word	index@(_Z4calcPd)
        /*0020*/ 	.word	0x00000000


	//----- nvinfo : EIATTR_MIN_STACK_SIZE
	.align		4
.L_5:
        /*0024*/ 	.byte	0x04, 0x12
        /*0026*/ 	.short	(.L_7 - .L_6)
	.align		4
.L_6:
        /*0028*/ 	.word	index@(_Z4calcPd)
        /*002c*/ 	.word	0x00000000
.L_7:


//--------------------- .nv.compat                --------------------------
	.section	.nv.compat,"",@"SHT_CUDA_COMPAT_INFO"
	.align	4
        /*0000*/ 	.byte	0x02, 0x09, 0x00, 0x00, 0x02, 0x02, 0x01, 0x00, 0x02, 0x05, 0x05, 0x00, 0x03, 0x07, 0x01, 0x01
        /*0010*/ 	.byte	0x02, 0x03, 0x00, 0x00, 0x02, 0x06, 0x01, 0x00, 0x04, 0x0b, 0x08, 0x00, 0x01, 0x00, 0x00, 0x00
        /*0020*/ 	.byte	0x00, 0x00, 0x00, 0x00


//--------------------- .nv.info._Z4calcPd        --------------------------
	.section	.nv.info._Z4calcPd,"",@"SHT_CUDA_INFO"
	.sectionflags	@""
	.align	4


	//----- nvinfo : EIATTR_CUDA_API_VERSION
	.align		4
        /*0000*/ 	.byte	0x04, 0x37
        /*0002*/ 	.short	(.L_9 - .L_8)
.L_8:
        /*0004*/ 	.word	0x00000082


	//----- nvinfo : EIATTR_KPARAM_INFO
	.align		4
.L_9:
        /*0008*/ 	.byte	0x04, 0x17
        /*000a*/ 	.short	(.L_11 - .L_10)
.L_10:
        /*000c*/ 	.word	0x00000000
        /*0010*/ 	.short	0x0000
        /*0012*/ 	.short	0x0000
        /*0014*/ 	.byte	0x00, 0xf5, 0x21, 0x00


	//----- nvinfo : EIATTR_SPARSE_MMA_MASK
	.align		4
.L_11:
        /*0018*/ 	.byte	0x03, 0x50
        /*001a*/ 	.short	0x0000


	//----- nvinfo : EIATTR_MAXREG_COUNT
	.align		4
        /*001c*/ 	.byte	0x03, 0x1b
        /*001e*/ 	.short	0x00ff


	//----- nvinfo : EIATTR_MERCURY_ISA_VERSION
	.align		4
        /*0020*/ 	.byte	0x03, 0x5f
        /*0022*/ 	.short	0x0101


	//----- nvinfo : EIATTR_VRC_CTA_INIT_COUNT
	.align		4
        /*0024*/ 	.byte	0x02, 0x4a
	.zero		1
	.zero		1


	//----- nvinfo : EIATTR_EXIT_INSTR_OFFSETS
	.align		4
        /*0028*/ 	.byte	0x04, 0x1c
        /*002a*/ 	.short	(.L_13 - .L_12)


	//   ....[0]....
.L_12:
        /*002c*/ 	.word	0x00000df0


	//----- nvinfo : EIATTR_CRS_STACK_SIZE
	.align		4
.L_13:
        /*0030*/ 	.byte	0x04, 0x1e
        /*0032*/ 	.short	(.L_15 - .L_14)
.L_14:
        /*0034*/ 	.word	0x00000000


	//----- nvinfo : EIATTR_CBANK_PARAM_SIZE
	.align		4
.L_15:
        /*0038*/ 	.byte	0x03, 0x19
        /*003a*/ 	.short	0x0008


	//----- nvinfo : EIATTR_PARAM_CBANK
	.align		4
        /*003c*/ 	.byte	0x04, 0x0a
        /*003e*/ 	.short	(.L_17 - .L_16)
	.align		4
.L_16:
        /*0040*/ 	.word	index@(.nv.constant0._Z4calcPd)
        /*0044*/ 	.short	0x0380
        /*0046*/ 	.short	0x0008


	//----- nvinfo : EIATTR_SW_WAR
	.align		4
.L_17:
        /*0048*/ 	.byte	0x04, 0x36
        /*004a*/ 	.short	(.L_19 - .L_18)
.L_18:
        /*004c*/ 	.word	0x00000008
.L_19:


//--------------------- .nv.callgraph             --------------------------
	.section	.nv.callgraph,"",@"SHT_CUDA_CALLGRAPH"
	.align	4
	.sectionentsize	8
	.align		4
        /*0000*/ 	.word	0x00000000
	.align		4
        /*0004*/ 	.word	0xffffffff
	.align		4
        /*0008*/ 	.word	0x00000000
	.align		4
        /*000c*/ 	.word	0xfffffffe
	.align		4
        /*0010*/ 	.word	0x00000000
	.align		4
        /*0014*/ 	.word	0xfffffffd
	.align		4
        /*0018*/ 	.word	0x00000000
	.align		4
        /*001c*/ 	.word	0xfffffffc


//--------------------- .text._Z4calcPd           --------------------------
	.section	.text._Z4calcPd,"ax",@progbits
	.align	128
        .global         _Z4calcPd
        .type           _Z4calcPd,@function
        .size           _Z4calcPd,(.L_x_16 - _Z4calcPd)
        .other          _Z4calcPd,@"STO_CUDA_ENTRY STV_DEFAULT"
_Z4calcPd:
.text._Z4calcPd:
[----:B------:R-:W-:Y:S01]  /*0000*/  LDC R1, c[0x0][0x37c] ;  /* 0x0000df00ff017b82 */ /* 0x000fe20000000800 */
[----:B------:R-:W0:Y:S01]  /*0010*/  S2R R3, SR_TID.X ;  /* 0x0000000000037919 */ /* 0x000e220000002100 */
[----:B------:R-:W1:Y:S01]  /*0020*/  LDCU.64 UR4, c[0x0][0x358] ;  /* 0x00006b00ff0477ac */ /* 0x000e620008000a00 */
[----:B------:R-:W2:Y:S02]  /*0030*/  LDCU UR6, c[0x0][0x360] ;  /* 0x00006c00ff0677ac */ /* 0x000ea40008000800 */
.L_x_13:
[----:B---3--:R-:W0:Y:S02]  /*0040*/  LDC.64 R14, c[0x0][0x380] ;  /* 0x0000e000ff0e7b82 */ /* 0x008e240000000a00 */
[----:B0-----:R-:W-:-:S05]  /*0050*/  IMAD.WIDE.U32 R14, R3, 0x8, R14 ;  /* 0x00000008030e7825 */ /* 0x001fca00078e000e */
[----:B-1----:R0:W5:Y:S01]  /*0060*/  LDG.E.64 R16, desc[UR4][R14.64] ;  /* 0x000000040e107981 */ /* 0x002162000c1e1b00 */
[----:B------:R2:W1:Y:S01]  /*0070*/  I2F.F64.U32 R12, R3 ;  /* 0x00000003000c7312 */ /* 0x0004620000201800 */
[----:B------:R-:W-:Y:S01]  /*0080*/  HFMA2 R2, -RZ, RZ, 0, 1.1920928955078125e-07 ;  /* 0x00000002ff027431 */ /* 0x000fe200000001ff */
[----:B------:R-:W-:Y:S01]  /*0090*/  MOV R24, 0xffffffff ;  /* 0xffffffff00187802 */ /* 0x000fe20000000f00 */
[----:B------:R-:W-:Y:S01]  /*00a0*/  HFMA2 R5, -RZ, RZ, 0, 0 ;  /* 0x00000000ff057431 */ /* 0x000fe200000001ff */
[----:B------:R-:W-:Y:S02]  /*00b0*/  MOV R6, RZ ;  /* 0x000000ff00067202 */ /* 0x000fe40000000f00 */
[----:B------:R-:W-:Y:S02]  /*00c0*/  CS2R R10, SRZ ;  /* 0x00000000000a7805 */ /* 0x000fe4000001ff00 */
[----:B--2---:R-:W-:-:S04]  /*00d0*/  IADD3 R3, PT, PT, R3, UR6, RZ ;  /* 0x0000000603037c10 */ /* 0x004fc8000fffe0ff */
[----:B0-----:R-:W-:-:S13]  /*00e0*/  ISETP.GE.U32.AND P0, PT, R3, 0x4000, PT ;  /* 0x000040000300780c */ /* 0x001fda0003f06070 */
.L_x_12:
[C---:B------:R-:W-:Y:S01]  /*00f0*/  IADD3 R27, PT, PT, R24.reuse, 0x2, RZ ;  /* 0x00000002181b7810 */ /* 0x040fe20007ffe0ff */
[----:B------:R-:W-:Y:S01]  /*0100*/  UMOV UR8, 0x9999999a ;  /* 0x9999999a00087882 */ /* 0x000fe20000000000 */
[----:B------:R-:W-:Y:S01]  /*0110*/  UMOV UR9, 0x3fb99999 ;  /* 0x3fb9999900097882 */ /* 0x000fe20000000000 */
[C---:B------:R-:W-:Y:S01]  /*0120*/  IADD3 R8, PT, PT, R24.reuse, 0x4, RZ ;  /* 0x0000000418087810 */ /* 0x040fe20007ffe0ff */
[----:B-1----:R-:W-:Y:S01]  /*0130*/  DFMA R18, R10, -UR8, R12 ;  /* 0x800000080a127c2b */ /* 0x002fe2000800000c */
[----:B------:R-:W-:-:S05]  /*0140*/  IMAD R7, R24, R24, R27 ;  /* 0x0000001818077224 */ /* 0x000fca00078e021b */
[----:B------:R-:W-:Y:S02]  /*0150*/  I2FP.F32.S32 R9, R7 ;  /* 0x0000000700097245 */ /* 0x000fe40000201400 */
[----:B------:R-:W-:Y:S02]  /*0160*/  DADD R18, R18, 1 ;  /* 0x3ff0000012127429 */ /* 0x000fe40000000000 */
[----:B------:R-:W-:Y:S01]  /*0170*/  IADD3 R0, PT, PT, R9, -0xd000000, RZ ;  /* 0xf300000009007810 */ /* 0x000fe20007ffe0ff */
[----:B------:R0:W1:Y:S03]  /*0180*/  MUFU.RSQ R4, R9 ;  /* 0x0000000900047308 */ /* 0x0000660000001400 */
[----:B------:R-:W-:-:S13]  /*0190*/  ISETP.GT.U32.AND P1, PT, R0, 0x727fffff, PT ;  /* 0x727fffff0000780c */ /* 0x000fda0003f24070 */
[----:B0-----:R-:W-:Y:S05]  /*01a0*/  @!P1 BRA `(.L_x_0) ;  /* 0x00000000001c9947 */ /* 0x001fea0003800000 */
[----:B------:R-:W-:Y:S01]  /*01b0*/  BSSY.RECONVERGENT B0, `(.L_x_1) ;  /* 0x0000004000007945 */ /* 0x000fe20003800200 */
[----:B------:R-:W-:Y:S02]  /*01c0*/  MOV R0, R9 ;  /* 0x0000000900007202 */ /* 0x000fe40000000f00 */
[----:B-1----:R-:W-:-:S07]  /*01d0*/  MOV R4, 0x1f0 ;  /* 0x000001f000047802 */ /* 0x002fce0000000f00 */
[----:B-----5:R-:W-:Y:S05]  /*01e0*/  CALL.REL.NOINC `($__internal_0_$__cuda_sm20_sqrt_rn_f32_slowpath) ;  /* 0x0000000c00047944 */ /* 0x020fea0003c00000 */
[----:B------:R-:W-:Y:S05]  /*01f0*/  BSYNC.RECONVERGENT B0 ;  /* 0x0000000000007941 */ /* 0x000fea0003800200 */
.L_x_1:
[----:B------:R-:W-:Y:S01]  /*0200*/  MOV R0, R21 ;  /* 0x0000001500007202 */ /* 0x000fe20000000f00 */
[----:B------:R-:W-:Y:S06]  /*0210*/  BRA `(.L_x_2) ;  /* 0x0000000000107947 */ /* 0x000fec0003800000 */
.L_x_0:
[----:B-1----:R-:W-:Y:S01]  /*0220*/  FMUL.FTZ R0, R9, R4 ;  /* 0x0000000409007220 */ /* 0x002fe20000410000 */
[----:B------:R-:W-:-:S03]  /*0230*/  FMUL.FTZ R4, R4, 0.5 ;  /* 0x3f00000004047820 */ /* 0x000fc60000410000 */
[----:B------:R-:W-:-:S04]  /*0240*/  FFMA R9, -R0, R0, R9 ;  /* 0x0000000000097223 */ /* 0x000fc80000000109 */
[----:B------:R-:W-:-:S07]  /*0250*/  FFMA R0, R9, R4, R0 ;  /* 0x0000000409007223 */ /* 0x000fce0000000000 */
.L_x_2:
[----:B------:R-:W-:Y:S01]  /*0260*/  FSETP.GEU.AND P1, PT, R0, 1.175494350822287508e-38, PT ;  /* 0x008000000000780b */ /* 0x000fe20003f2e000 */
[----:B------:R-:W-:Y:S02]  /*0270*/  HFMA2 R21, -RZ, RZ, 1.5048828125, 33.21875 ;  /* 0x3e055027ff157431 */ /* 0x000fe400000001ff */
[----:B------:R-:W-:Y:S01]  /*0280*/  IMAD.MOV.U32 R23, RZ, RZ, 0x7f800000 ;  /* 0x7f800000ff177424 */ /* 0x000fe200078e00ff */
[----:B------:R-:W-:Y:S01]  /*0290*/  UMOV UR8, 0x9999999a ;  /* 0x9999999a00087882 */ /* 0x000fe20000000000 */
[----:B------:R-:W-:Y:S01]  /*02a0*/  FSEL R20, RZ, -23, P1 ;  /* 0xc1b80000ff147808 */ /* 0x000fe20000800000 */
[----:B------:R-:W-:-:S07]  /*02b0*/  UMOV UR9, 0x3fb99999 ;  /* 0x3fb9999900097882 */ /* 0x000fce0000000000 */
[----:B------:R-:W-:-:S05]  /*02c0*/  @!P1 FMUL R0, R0, 8388608 ;  /* 0x4b00000000009820 */ /* 0x000fca0000400000 */
[C---:B------:R-:W-:Y:S02]  /*02d0*/  IADD3 R9, PT, PT, R0.reuse, -0x3f2aaaab, RZ ;  /* 0xc0d5555500097810 */ /* 0x040fe40007ffe0ff */
[----:B------:R-:W-:Y:S02]  /*02e0*/  ISETP.GT.U32.AND P1, PT, R0, 0x7f7fffff, PT ;  /* 0x7f7fffff0000780c */ /* 0x000fe40003f24070 */
[----:B------:R-:W-:-:S04]  /*02f0*/  LOP3.LUT R9, R9, 0xff800000, RZ, 0xc0, !PT ;  /* 0xff80000009097812 */ /* 0x000fc800078ec0ff */
[-C--:B------:R-:W-:Y:S02]  /*0300*/  IADD3 R4, PT, PT, R0, -R9.reuse, RZ ;  /* 0x8000000900047210 */ /* 0x080fe40007ffe0ff */
[----:B------:R-:W-:-:S03]  /*0310*/  I2FP.F32.S32 R9, R9 ;  /* 0x0000000900097245 */ /* 0x000fc60000201400 */
[----:B------:R-:W-:Y:S02]  /*0320*/  FADD R4, R4, -1 ;  /* 0xbf80000004047421 */ /* 0x000fe40000000000 */
[----:B------:R-:W-:Y:S02]  /*0330*/  FFMA R9, R9, 1.1920928955078125e-07, R20 ;  /* 0x3400000009097823 */ /* 0x000fe40000000014 */
[----:B------:R-:W-:-:S04]  /*0340*/  FFMA R21, R4, -R21, 0.14084610342979431152 ;  /* 0x3e1039f604157423 */ /* 0x000fc80000000815 */
[----:B------:R-:W-:-:S04]  /*0350*/  FFMA R21, R4, R21, -0.12148627638816833496 ;  /* 0xbdf8cdcc04157423 */ /* 0x000fc80000000015 */
[----:B------:R-:W-:-:S04]  /*0360*/  FFMA R21, R4, R21, 0.13980610668659210205 ;  /* 0x3e0f295504157423 */ /* 0x000fc80000000015 */
[----:B------:R-:W-:-:S04]  /*0370*/  FFMA R21, R4, R21, -0.16684235632419586182 ;  /* 0xbe2ad8b904157423 */ /* 0x000fc80000000015 */
[----:B------:R-:W-:-:S04]  /*0380*/  FFMA R21, R4, R21, 0.20012299716472625732 ;  /* 0x3e4ced0b04157423 */ /* 0x000fc80000000015 */
[----:B------:R-:W-:-:S04]  /*0390*/  FFMA R21, R4, R21, -0.24999669194221496582 ;  /* 0xbe7fff2204157423 */ /* 0x000fc80000000015 */
[----:B------:R-:W-:-:S04]  /*03a0*/  FFMA R21, R4, R21, 0.33333182334899902344 ;  /* 0x3eaaaa7804157423 */ /* 0x000fc80000000015 */
[----:B------:R-:W-:-:S04]  /*03b0*/  FFMA R21, R4, R21, -0.5 ;  /* 0xbf00000004157423 */ /* 0x000fc80000000015 */
[----:B------:R-:W-:-:S04]  /*03c0*/  FMUL R21, R4, R21 ;  /* 0x0000001504157220 */ /* 0x000fc80000400000 */
[----:B------:R-:W-:Y:S02]  /*03d0*/  FFMA R4, R4, R21, R4 ;  /* 0x0000001504047223 */ /* 0x000fe40000000004 */
[----:B------:R-:W0:Y:S02]  /*03e0*/  I2F.F64.U32 R20, R27 ;  /* 0x0000001b00147312 */ /* 0x000e240000201800 */
[----:B------:R-:W-:Y:S01]  /*03f0*/  FFMA R4, R9, 0.69314718246459960938, R4 ;  /* 0x3f31721809047823 */ /* 0x000fe20000000004 */
[C---:B------:R-:W-:Y:S01]  /*0400*/  @P1 FFMA R4, R0.reuse, R23, +INF ;  /* 0x7f80000000041423 */ /* 0x040fe20000000017 */
[----:B------:R-:W-:Y:S02]  /*0410*/  FSETP.NEU.AND P1, PT, R0, RZ, PT ;  /* 0x000000ff0000720b */ /* 0x000fe40003f2d000 */
[----:B------:R-:W-:Y:S02]  /*0420*/  IADD3 R0, PT, PT, R7, R5, RZ ;  /* 0x0000000507007210 */ /* 0x000fe40007ffe0ff */
[----:B------:R-:W-:-:S02]  /*0430*/  FSEL R4, R4, -INF , P1 ;  /* 0xff80000004047808 */ /* 0x000fc40000800000 */
[----:B------:R-:W-:Y:S02]  /*0440*/  I2FP.F32.U32 R0, R0 ;  /* 0x0000000000007245 */ /* 0x000fe40000201000 */
[----:B------:R-:W1:Y:S02]  /*0450*/  F2F.F64.F32 R22, R4 ;  /* 0x0000000400167310 */ /* 0x000e640000201800 */
[----:B------:R-:W-:Y:S01]  /*0460*/  IADD3 R9, PT, PT, R0, -0xd000000, RZ ;  /* 0xf300000000097810 */ /* 0x000fe20007ffe0ff */
[----:B0-----:R-:W-:-:S03]  /*0470*/  DFMA R20, R20, -UR8, R12 ;  /* 0x8000000814147c2b */ /* 0x001fc6000800000c */
[----:B------:R-:W-:Y:S02]  /*0480*/  ISETP.GT.U32.AND P1, PT, R9, 0x727fffff, PT ;  /* 0x727fffff0900780c */ /* 0x000fe40003f24070 */
[----:B------:R0:W2:Y:S01]  /*0490*/  MUFU.RSQ R25, R0 ;  /* 0x0000000000197308 */ /* 0x0000a20000001400 */
[----:B-1---5:R-:W-:Y:S02]  /*04a0*/  DFMA R18, R18, R22, R16 ;  /* 0x000000161212722b */ /* 0x022fe40000000010 */
[----:B------:R-:W-:-:S08]  /*04b0*/  DADD R16, R20, 1 ;  /* 0x3ff0000014107429 */ /* 0x000fd00000000000 */
[----:B0-----:R-:W-:Y:S05]  /*04c0*/  @!P1 BRA `(.L_x_3) ;  /* 0x0000000000189947 */ /* 0x001fea0003800000 */
[----:B------:R-:W-:Y:S01]  /*04d0*/  BSSY.RECONVERGENT B0, `(.L_x_4) ;  /* 0x0000003000007945 */ /* 0x000fe20003800200 */
[----:B------:R-:W-:-:S07]  /*04e0*/  MOV R4, 0x500 ;  /* 0x0000050000047802 */ /* 0x000fce0000000f00 */
[----:B--2---:R-:W-:Y:S05]  /*04f0*/  CALL.REL.NOINC `($__internal_0_$__cuda_sm20_sqrt_rn_f32_slowpath) ;  /* 0x0000000800407944 */ /* 0x004fea0003c00000 */
[----:B------:R-:W-:Y:S05]  /*0500*/  BSYNC.RECONVERGENT B0 ;  /* 0x0000000000007941 */ /* 0x000fea0003800200 */
.L_x_4:
[----:B------:R-:W-:Y:S01]  /*0510*/  MOV R0, R21 ;  /* 0x0000001500007202 */ /* 0x000fe20000000f00 */
[----:B------:R-:W-:Y:S06]  /*0520*/  BRA `(.L_x_5) ;  /* 0x0000000000107947 */ /* 0x000fec0003800000 */
.L_x_3:
[----:B--2---:R-:W-:Y:S01]  /*0530*/  FMUL.FTZ R9, R0, R25 ;  /* 0x0000001900097220 */ /* 0x004fe20000410000 */
[----:B------:R-:W-:-:S03]  /*0540*/  FMUL.FTZ R4, R25, 0.5 ;  /* 0x3f00000019047820 */ /* 0x000fc60000410000 */
[----:B------:R-:W-:-:S04]  /*0550*/  FFMA R0, -R9, R9, R0 ;  /* 0x0000000909007223 */ /* 0x000fc80000000100 */
[----:B------:R-:W-:-:S07]  /*0560*/  FFMA R0, R0, R4, R9 ;  /* 0x0000000400007223 */ /* 0x000fce0000000009 */
.L_x_5:
[----:B------:R-:W-:Y:S01]  /*0570*/  FSETP.GEU.AND P1, PT, R0, 1.175494350822287508e-38, PT ;  /* 0x008000000000780b */ /* 0x000fe20003f2e000 */
[----:B------:R-:W-:Y:S01]  /*0580*/  HFMA2 R21, -RZ, RZ, 1.5048828125, 33.21875 ;  /* 0x3e055027ff157431 */ /* 0x000fe200000001ff */
[----:B------:R-:W-:Y:S01]  /*0590*/  MOV R23, 0x7f800000 ;  /* 0x7f80000000177802 */ /* 0x000fe20000000f00 */
[----:B------:R-:W-:Y:S01]  /*05a0*/  UMOV UR8, 0x9999999a ;  /* 0x9999999a00087882 */ /* 0x000fe20000000000 */
[----:B------:R-:W-:Y:S01]  /*05b0*/  FSEL R20, RZ, -23, P1 ;  /* 0xc1b80000ff147808 */ /* 0x000fe20000800000 */
[----:B------:R-:W-:Y:S01]  /*05c0*/  UMOV UR9, 0x3fb99999 ;  /* 0x3fb9999900097882 */ /* 0x000fe20000000000 */
[----:B------:R-:W-:-:S07]  /*05d0*/  IADD3 R24, PT, PT, R24, 0x3, RZ ;  /* 0x0000000318187810 */ /* 0x000fce0007ffe0ff */
        /* <DEDUP_REMOVED lines=25> */
[----:B------:R-:W1:Y:S03]  /*0770*/  F2F.F64.F32 R22, R4 ;  /* 0x0000000400167310 */ /* 0x000e660000201800 */
[----:B------:R-:W-:Y:S01]  /*0780*/  VIADD R9, R0, 0xf3000000 ;  /* 0xf300000000097836 */ /* 0x000fe20000000000 */
[----:B0-----:R-:W-:-:S04]  /*0790*/  DFMA R20, R20, -UR8, R12 ;  /* 0x8000000814147c2b */ /* 0x001fc8000800000c */
[----:B------:R-:W-:Y:S01]  /*07a0*/  ISETP.GT.U32.AND P1, PT, R9, 0x727fffff, PT ;  /* 0x727fffff0900780c */ /* 0x000fe20003f24070 */
[----:B------:R0:W2:Y:S01]  /*07b0*/  MUFU.RSQ R25, R0 ;  /* 0x0000000000197308 */ /* 0x0000a20000001400 */
[----:B-1----:R-:W-:Y:S02]  /*07c0*/  DFMA R18, R16, R22, R18 ;  /* 0x000000161012722b */ /* 0x002fe40000000012 */
[----:B------:R-:W-:-:S09]  /*07d0*/  DADD R16, R20, 1 ;  /* 0x3ff0000014107429 */ /* 0x000fd20000000000 */
[----:B0-----:R-:W-:Y:S05]  /*07e0*/  @!P1 BRA `(.L_x_6) ;  /* 0x0000000000189947 */ /* 0x001fea0003800000 */
[----:B------:R-:W-:Y:S01]  /*07f0*/  BSSY.RECONVERGENT B0, `(.L_x_7) ;  /* 0x0000003000007945 */ /* 0x000fe20003800200 */
[----:B------:R-:W-:-:S07]  /*0800*/  MOV R4, 0x820 ;  /* 0x0000082000047802 */ /* 0x000fce0000000f00 */
[----:B--2---:R-:W-:Y:S05]  /*0810*/  CALL.REL.NOINC `($__internal_0_$__cuda_sm20_sqrt_rn_f32_slowpath) ;  /* 0x0000000400787944 */ /* 0x004fea0003c00000 */
[----:B------:R-:W-:Y:S05]  /*0820*/  BSYNC.RECONVERGENT B0 ;  /* 0x0000000000007941 */ /* 0x000fea0003800200 */
.L_x_7:
[----:B------:R-:W-:Y:S01]  /*0830*/  MOV R0, R21 ;  /* 0x0000001500007202 */ /* 0x000fe20000000f00 */
[----:B------:R-:W-:Y:S06]  /*0840*/  BRA `(.L_x_8) ;  /* 0x0000000000107947 */ /* 0x000fec0003800000 */
.L_x_6:
[----:B--2---:R-:W-:Y:S01]  /*0850*/  FMUL.FTZ R9, R0, R25 ;  /* 0x0000001900097220 */ /* 0x004fe20000410000 */
[----:B------:R-:W-:-:S03]  /*0860*/  FMUL.FTZ R4, R25, 0.5 ;  /* 0x3f00000019047820 */ /* 0x000fc60000410000 */
[----:B------:R-:W-:-:S04]  /*0870*/  FFMA R0, -R9, R9, R0 ;  /* 0x0000000909007223 */ /* 0x000fc80000000100 */
[----:B------:R-:W-:-:S07]  /*0880*/  FFMA R0, R0, R4, R9 ;  /* 0x0000000400007223 */ /* 0x000fce0000000009 */
.L_x_8:
[----:B------:R-:W-:Y:S01]  /*0890*/  FSETP.GEU.AND P1, PT, R0, 1.175494350822287508e-38, PT ;  /* 0x008000000000780b */ /* 0x000fe20003f2e000 */
[----:B------:R-:W-:Y:S01]  /*08a0*/  HFMA2 R21, -RZ, RZ, 1.5048828125, 33.21875 ;  /* 0x3e055027ff157431 */ /* 0x000fe200000001ff */
[----:B------:R-:W-:Y:S01]  /*08b0*/  MOV R23, 0x7f800000 ;  /* 0x7f80000000177802 */ /* 0x000fe20000000f00 */
[----:B------:R-:W-:Y:S01]  /*08c0*/  UMOV UR8, 0x9999999a ;  /* 0x9999999a00087882 */ /* 0x000fe20000000000 */
[----:B------:R-:W-:Y:S01]  /*08d0*/  FSEL R20, RZ, -23, P1 ;  /* 0xc1b80000ff147808 */ /* 0x000fe20000800000 */
[----:B------:R-:W-:-:S08]  /*08e0*/  UMOV UR9, 0x3fb99999 ;  /* 0x3fb9999900097882 */ /* 0x000fd00000000000 */
        /* <DEDUP_REMOVED lines=22> */
[----:B------:R-:W-:Y:S02]  /*0a50*/  IADD3 R0, PT, PT, R6, 0x6, R7 ;  /* 0x0000000606007810 */ /* 0x000fe40007ffe007 */
[----:B------:R-:W-:-:S02]  /*0a60*/  FSEL R4, R4, -INF , P1 ;  /* 0xff80000004047808 */ /* 0x000fc40000800000 */
[----:B------:R-:W-:Y:S02]  /*0a70*/  I2FP.F32.U32 R0, R0 ;  /* 0x0000000000007245 */ /* 0x000fe40000201000 */
[----:B------:R-:W1:Y:S02]  /*0a80*/  F2F.F64.F32 R22, R4 ;  /* 0x0000000400167310 */ /* 0x000e640000201800 */
[----:B------:R-:W-:Y:S01]  /*0a90*/  IADD3 R7, PT, PT, R0, -0xd000000, RZ ;  /* 0xf300000000077810 */ /* 0x000fe20007ffe0ff */
[----:B0-----:R-:W-:-:S03]  /*0aa0*/  DFMA R20, R20, -UR8, R12 ;  /* 0x8000000814147c2b */ /* 0x001fc6000800000c */
[----:B------:R-:W-:Y:S02]  /*0ab0*/  ISETP.GT.U32.AND P1, PT, R7, 0x727fffff, PT ;  /* 0x727fffff0700780c */ /* 0x000fe40003f24070 */
[----:B------:R0:W2:Y:S01]  /*0ac0*/  MUFU.RSQ R9, R0 ;  /* 0x0000000000097308 */ /* 0x0000a20000001400 */
[----:B-1----:R-:W-:Y:S02]  /*0ad0*/  DFMA R18, R16, R22, R18 ;  /* 0x000000161012722b */ /* 0x002fe40000000012 */
[----:B------:R-:W-:-:S08]  /*0ae0*/  DADD R16, R20, 1 ;  /* 0x3ff0000014107429 */ /* 0x000fd00000000000 */
[----:B0-----:R-:W-:Y:S05]  /*0af0*/  @!P1 BRA `(.L_x_9) ;  /* 0x0000000000189947 */ /* 0x001fea0003800000 */
[----:B------:R-:W-:Y:S01]  /*0b00*/  BSSY.RECONVERGENT B0, `(.L_x_10) ;  /* 0x0000003000007945 */ /* 0x000fe20003800200 */
[----:B------:R-:W-:-:S07]  /*0b10*/  MOV R4, 0xb30 ;  /* 0x00000b3000047802 */ /* 0x000fce0000000f00 */
[----:B--2---:R-:W-:Y:S05]  /*0b20*/  CALL.REL.NOINC `($__internal_0_$__cuda_sm20_sqrt_rn_f32_slowpath) ;  /* 0x0000000000b47944 */ /* 0x004fea0003c00000 */
[----:B------:R-:W-:Y:S05]  /*0b30*/  BSYNC.RECONVERGENT B0 ;  /* 0x0000000000007941 */ /* 0x000fea0003800200 */
.L_x_10:
[----:B------:R-:W-:Y:S01]  /*0b40*/  MOV R0, R21 ;  /* 0x0000001500007202 */ /* 0x000fe20000000f00 */
[----:B------:R-:W-:Y:S06]  /*0b50*/  BRA `(.L_x_11) ;  /* 0x0000000000107947 */ /* 0x000fec0003800000 */
.L_x_9:
[----:B--2---:R-:W-:Y:S01]  /*0b60*/  FMUL.FTZ R7, R0, R9 ;  /* 0x0000000900077220 */ /* 0x004fe20000410000 */
[----:B------:R-:W-:-:S03]  /*0b70*/  FMUL.FTZ R4, R9, 0.5 ;  /* 0x3f00000009047820 */ /* 0x000fc60000410000 */
[----:B------:R-:W-:-:S04]  /*0b80*/  FFMA R0, -R7, R7, R0 ;  /* 0x0000000707007223 */ /* 0x000fc80000000100 */
[----:B------:R-:W-:-:S07]  /*0b90*/  FFMA R0, R0, R4, R7 ;  /* 0x0000000400007223 */ /* 0x000fce0000000007 */
.L_x_11:
[----:B------:R-:W-:Y:S01]  /*0ba0*/  FSETP.GEU.AND P1, PT, R0, 1.175494350822287508e-38, PT ;  /* 0x008000000000780b */ /* 0x000fe20003f2e000 */
[----:B------:R-:W-:Y:S01]  /*0bb0*/  IMAD.MOV.U32 R7, RZ, RZ, 0x3e055027 ;  /* 0x3e055027ff077424 */ /* 0x000fe200078e00ff */
[----:B------:R-:W-:Y:S01]  /*0bc0*/  IADD3 R2, PT, PT, R2, 0x10, RZ ;  /* 0x0000001002027810 */ /* 0x000fe20007ffe0ff */
[----:B------:R-:W-:Y:S01]  /*0bd0*/  DADD R10, R10, 4 ;  /* 0x401000000a0a7429 */ /* 0x000fe20000000000 */
[----:B------:R-:W-:Y:S02]  /*0be0*/  IADD3 R6, PT, PT, R6, 0x18, RZ ;  /* 0x0000001806067810 */ /* 0x000fe40007ffe0ff */
[----:B------:R-:W-:Y:S02]  /*0bf0*/  IADD3 R5, PT, PT, R5, 0x8, RZ ;  /* 0x0000000805057810 */ /* 0x000fe40007ffe0ff */
[----:B------:R-:W-:-:S05]  /*0c00*/  MOV R24, R8 ;  /* 0x0000000800187202 */ /* 0x000fca0000000f00 */
[----:B------:R-:W-:-:S05]  /*0c10*/  @!P1 FMUL R0, R0, 8388608 ;  /* 0x4b00000000009820 */ /* 0x000fca0000400000 */
[----:B------:R-:W-:-:S04]  /*0c20*/  IADD3 R4, PT, PT, R0, -0x3f2aaaab, RZ ;  /* 0xc0d5555500047810 */ /* 0x000fc80007ffe0ff */
[----:B------:R-:W-:-:S04]  /*0c30*/  LOP3.LUT R9, R4, 0xff800000, RZ, 0xc0, !PT ;  /* 0xff80000004097812 */ /* 0x000fc800078ec0ff */
[-C--:B------:R-:W-:Y:S02]  /*0c40*/  IADD3 R4, PT, PT, R0, -R9.reuse, RZ ;  /* 0x8000000900047210 */ /* 0x080fe40007ffe0ff */
[----:B------:R-:W-:Y:S02]  /*0c50*/  I2FP.F32.S32 R20, R9 ;  /* 0x0000000900147245 */ /* 0x000fe40000201400 */
[----:B------:R-:W-:Y:S01]  /*0c60*/  MOV R9, 0x7f800000 ;  /* 0x7f80000000097802 */ /* 0x000fe20000000f00 */
[----:B------:R-:W-:-:S04]  /*0c70*/  FADD R4, R4, -1 ;  /* 0xbf80000004047421 */ /* 0x000fc80000000000 */
[----:B------:R-:W-:-:S04]  /*0c80*/  FFMA R7, R4, -R7, 0.14084610342979431152 ;  /* 0x3e1039f604077423 */ /* 0x000fc80000000807 */
[----:B------:R-:W-:-:S04]  /*0c90*/  FFMA R7, R4, R7, -0.12148627638816833496 ;  /* 0xbdf8cdcc04077423 */ /* 0x000fc80000000007 */
[----:B------:R-:W-:-:S04]  /*0ca0*/  FFMA R7, R4, R7, 0.13980610668659210205 ;  /* 0x3e0f295504077423 */ /* 0x000fc80000000007 */
[----:B------:R-:W-:-:S04]  /*0cb0*/  FFMA R7, R4, R7, -0.16684235632419586182 ;  /* 0xbe2ad8b904077423 */ /* 0x000fc80000000007 */
[----:B------:R-:W-:-:S04]  /*0cc0*/  FFMA R7, R4, R7, 0.20012299716472625732 ;  /* 0x3e4ced0b04077423 */ /* 0x000fc80000000007 */
[----:B------:R-:W-:-:S04]  /*0cd0*/  FFMA R7, R4, R7, -0.24999669194221496582 ;  /* 0xbe7fff2204077423 */ /* 0x000fc80000000007 */
[----:B------:R-:W-:-:S04]  /*0ce0*/  FFMA R7, R4, R7, 0.33333182334899902344 ;  /* 0x3eaaaa7804077423 */ /* 0x000fc80000000007 */
[----:B------:R-:W-:Y:S01]  /*0cf0*/  FFMA R21, R4, R7, -0.5 ;  /* 0xbf00000004157423 */ /* 0x000fe20000000007 */
[----:B------:R-:W-:Y:S02]  /*0d00*/  FSEL R7, RZ, -23, P1 ;  /* 0xc1b80000ff077808 */ /* 0x000fe40000800000 */
[----:B------:R-:W-:Y:S01]  /*0d10*/  ISETP.GT.U32.AND P1, PT, R0, 0x7f7fffff, PT ;  /* 0x7f7fffff0000780c */ /* 0x000fe20003f24070 */
[----:B------:R-:W-:Y:S02]  /*0d20*/  FMUL R21, R4, R21 ;  /* 0x0000001504157220 */ /* 0x000fe40000400000 */
[----:B------:R-:W-:Y:S02]  /*0d30*/  FFMA R7, R20, 1.1920928955078125e-07, R7 ;  /* 0x3400000014077823 */ /* 0x000fe40000000007 */
[----:B------:R-:W-:-:S04]  /*0d40*/  FFMA R4, R4, R21, R4 ;  /* 0x0000001504047223 */ /* 0x000fc80000000004 */
[----:B------:R-:W-:-:S04]  /*0d50*/  FFMA R4, R7, 0.69314718246459960938, R4 ;  /* 0x3f31721807047823 */ /* 0x000fc80000000004 */
[C---:B------:R-:W-:Y:S01]  /*0d60*/  @P1 FFMA R4, R0.reuse, R9, +INF ;  /* 0x7f80000000041423 */ /* 0x040fe20000000009 */
[----:B------:R-:W-:-:S04]  /*0d70*/  FSETP.NEU.AND P1, PT, R0, RZ, PT ;  /* 0x000000ff0000720b */ /* 0x000fc80003f2d000 */
[----:B------:R-:W-:Y:S02]  /*0d80*/  FSEL R4, R4, -INF , P1 ;  /* 0xff80000004047808 */ /* 0x000fe40000800000 */
[----:B------:R-:W-:Y:S02]  /*0d90*/  ISETP.NE.AND P1, PT, R2, 0x10002, PT ;  /* 0x000100020200780c */ /* 0x000fe40003f25270 */
[----:B------:R-:W0:Y:S02]  /*0da0*/  F2F.F64.F32 R20, R4 ;  /* 0x0000000400147310 */ /* 0x000e240000201800 */
[----:B0-----:R-:W-:-:S09]  /*0db0*/  DFMA R16, R16, R20, R18 ;  /* 0x000000141010722b */ /* 0x001fd20000000012 */
[----:B------:R-:W-:Y:S05]  /*0dc0*/  @P1 BRA `(.L_x_12) ;  /* 0xfffffff000c81947 */ /* 0x000fea000383ffff */
[----:B------:R3:W-:Y:S01]  /*0dd0*/  STG.E.64 desc[UR4][R14.64], R16 ;  /* 0x000000100e007986 */ /* 0x0007e2000c101b04 */
[----:B------:R-:W-:Y:S05]  /*0de0*/  @!P0 BRA `(.L_x_13) ;  /* 0xfffffff000948947 */ /* 0x000fea000383ffff */
[----:B------:R-:W-:Y:S05]  /*0df0*/  EXIT ;  /* 0x000000000000794d */ /* 0x000fea0003800000 */
        .weak           $__internal_0_$__cuda_sm20_sqrt_rn_f32_slowpath
        .type           $__internal_0_$__cuda_sm20_sqrt_rn_f32_slowpath,@function
        .size           $__internal_0_$__cuda_sm20_sqrt_rn_f32_slowpath,(.L_x_16 - $__internal_0_$__cuda_sm20_sqrt_rn_f32_slowpath)
$__internal_0_$__cuda_sm20_sqrt_rn_f32_slowpath:
[----:B------:R-:W-:-:S13]  /*0e00*/  LOP3.LUT P1, RZ, R0, 0x7fffffff, RZ, 0xc0, !PT ;  /* 0x7fffffff00ff7812 */ /* 0x000fda000782c0ff */
[----:B------:R-:W-:Y:S01]  /*0e10*/  @!P1 MOV R21, R0 ;  /* 0x0000000000159202 */ /* 0x000fe20000000f00 */
[----:B------:R-:W-:Y:S06]  /*0e20*/  @!P1 BRA `(.L_x_14) ;  /* 0x0000000000409947 */ /* 0x000fec0003800000 */
[----:B------:R-:W-:-:S13]  /*0e30*/  FSETP.GEU.FTZ.AND P1, PT, R0, RZ, PT ;  /* 0x000000ff0000720b */ /* 0x000fda0003f3e000 */
[----:B------:R-:W-:Y:S01]  /*0e40*/  @!P1 MOV R21, 0x7fffffff ;  /* 0x7fffffff00159802 */ /* 0x000fe20000000f00 */
[----:B------:R-:W-:Y:S06]  /*0e50*/  @!P1 BRA `(.L_x_14) ;  /* 0x0000000000349947 */ /* 0x000fec0003800000 */
[----:B------:R-:W-:-:S13]  /*0e60*/  FSETP.GTU.FTZ.AND P1, PT, |R0|, +INF , PT ;  /* 0x7f8000000000780b */ /* 0x000fda0003f3c200 */
[----:B------:R-:W-:Y:S01]  /*0e70*/  @P1 FADD.FTZ R21, R0, 1 ;  /* 0x3f80000000151421 */ /* 0x000fe20000010000 */
[----:B------:R-:W-:Y:S06]  /*0e80*/  @P1 BRA `(.L_x_14) ;  /* 0x0000000000281947 */ /* 0x000fec0003800000 */
[----:B------:R-:W-:-:S13]  /*0e90*/  FSETP.NEU.FTZ.AND P1, PT, |R0|, +INF , PT ;  /* 0x7f8000000000780b */ /* 0x000fda0003f3d200 */
[----:B------:R-:W-:-:S04]  /*0ea0*/  @P1 FFMA R9, R0, 1.84467440737095516160e+19, RZ ;  /* 0x5f80000000091823 */ /* 0x000fc800000000ff */
[----:B------:R-:W0:Y:S02]  /*0eb0*/  @P1 MUFU.RSQ R22, R9 ;  /* 0x0000000900161308 */ /* 0x000e240000001400 */
[----:B0-----:R-:W-:Y:S01]  /*0ec0*/  @P1 FMUL.FTZ R20, R9, R22 ;  /* 0x0000001609141220 */ /* 0x001fe20000410000 */
[----:B------:R-:W-:-:S03]  /*0ed0*/  @P1 FMUL.FTZ R23, R22, 0.5 ;  /* 0x3f00000016171820 */ /* 0x000fc60000410000 */
[----:B------:R-:W-:-:S04]  /*0ee0*/  @P1 FADD.FTZ R21, -R20, -RZ ;  /* 0x800000ff14151221 */ /* 0x000fc80000010100 */
[----:B------:R-:W-:Y:S01]  /*0ef0*/  @P1 FFMA R25, R20, R21, R9 ;  /* 0x0000001514191223 */ /* 0x000fe20000000009 */
[----:B------:R-:W-:-:S03]  /*0f00*/  @!P1 MOV R21, R0 ;  /* 0x0000000000159202 */ /* 0x000fc60000000f00 */
[----:B------:R-:W-:-:S04]  /*0f10*/  @P1 FFMA R23, R25, R23, R20 ;  /* 0x0000001719171223 */ /* 0x000fc80000000014 */
[----:B------:R-:W-:-:S07]  /*0f20*/  @P1 FMUL.FTZ R21, R23, 2.3283064365386962891e-10 ;  /* 0x2f80000017151820 */ /* 0x000fce0000410000 */
.L_x_14:
[----:B------:R-:W-:Y:S01]  /*0f30*/  HFMA2 R23, -RZ, RZ, 0, 0 ;  /* 0x00000000ff177431 */ /* 0x000fe200000001ff */
[----:B------:R-:W-:-:S04]  /*0f40*/  MOV R22, R4 ;  /* 0x0000000400167202 */ /* 0x000fc80000000f00 */
[----:B------:R-:W-:Y:S05]  /*0f50*/  RET.REL.NODEC R22 `(_Z4calcPd) ;  /* 0xfffffff016287950 */ /* 0x000fea0003c3ffff */
.L_x_15:
[----:B------:R-:W-:-:S00]  /*0f60*/  BRA `(.L_x_15) ;  /* 0xfffffffc00fc7947 */ /* 0x000fc0000383ffff */
[----:B------:R-:W-:-:S00]  /*0f70*/  NOP ;  /* 0x0000000000007918 */ /* 0x000fc00000000000 */
        /* <DEDUP_REMOVED lines=8> */
.L_x_16:


//--------------------- .nv.shared.reserved.0     --------------------------
	.section	.nv.shared.reserved.0,"aw",@nobits
	.weak		__nv_reservedSMEM_offset_0_alias
	.size		__nv_reservedSMEM_offset_0_alias, 0, 64
	.other		__nv_reservedSMEM_offset_0_alias,@"STO_CUDA_RESERVED_SHARED STV_DEFAULT"
__nv_reservedSMEM_offset_0_alias:
	.zero		0
	.zero		64


//--------------------- .nv.constant0._Z4calcPd   --------------------------
	.section	.nv.constant0._Z4calcPd,"a",@progbits
	.sectionflags	@""
	.align	4
.nv.constant0._Z4calcPd:
	.zero		904


//--------------------- SYMBOLS --------------------------

	.type		.nv.reservedSmem.offset0,@object
	.size		.nv.reservedSmem.offset0,0x4
